//
// Generated by NVIDIA NVVM Compiler
//
// Compiler Build ID: CL-36424714
// Cuda compilation tools, release 13.0, V13.0.88
// Based on NVVM 20.0.0
//

.version 9.0
.target sm_100
.address_size 64

	// .globl	KXSphDiagKernel
// _ZZ15KXSphDiagKernelE5sPrev has been demoted
// _ZZ15KXSphDiagKernelE3sDv has been demoted
// _ZZ15KXSphDiagKernelE4sNaN has been demoted

.visible .entry KXSphDiagKernel(
	.param .u64 .ptr .align 1 KXSphDiagKernel_param_0,
	.param .u64 .ptr .align 1 KXSphDiagKernel_param_1,
	.param .u32 KXSphDiagKernel_param_2,
	.param .u64 .ptr .align 1 KXSphDiagKernel_param_3,
	.param .u64 .ptr .align 1 KXSphDiagKernel_param_4,
	.param .u64 .ptr .align 1 KXSphDiagKernel_param_5
)
{
	.reg .pred 	%p<12>;
	.reg .b32 	%r<29>;
	.reg .b32 	%f<23>;
	.reg .b64 	%rd<15>;
	.reg .b64 	%fd<22>;
	// demoted variable
	.shared .align 8 .b8 _ZZ15KXSphDiagKernelE5sPrev[1024];
	// demoted variable
	.shared .align 8 .b8 _ZZ15KXSphDiagKernelE3sDv[1024];
	// demoted variable
	.shared .align 4 .b8 _ZZ15KXSphDiagKernelE4sNaN[512];
	ld.param.u64 	%rd1, [KXSphDiagKernel_param_0];
	ld.param.u64 	%rd2, [KXSphDiagKernel_param_1];
	ld.param.u32 	%r9, [KXSphDiagKernel_param_2];
	ld.param.u64 	%rd3, [KXSphDiagKernel_param_3];
	ld.param.u64 	%rd4, [KXSphDiagKernel_param_4];
	ld.param.u64 	%rd5, [KXSphDiagKernel_param_5];
	mov.u32 	%r1, %tid.x;
	shl.b32 	%r10, %r1, 3;
	mov.u32 	%r11, _ZZ15KXSphDiagKernelE5sPrev;
	add.s32 	%r2, %r11, %r10;
	mov.b64 	%rd6, 0;
	st.shared.u64 	[%r2], %rd6;
	mov.u32 	%r12, _ZZ15KXSphDiagKernelE3sDv;
	add.s32 	%r3, %r12, %r10;
	st.shared.u64 	[%r3], %rd6;
	shl.b32 	%r13, %r1, 2;
	mov.u32 	%r14, _ZZ15KXSphDiagKernelE4sNaN;
	add.s32 	%r4, %r14, %r13;
	mov.b32 	%r15, 0;
	st.shared.u32 	[%r4], %r15;
	mov.u32 	%r16, %ctaid.x;
	mov.u32 	%r28, %ntid.x;
	mad.lo.s32 	%r6, %r16, %r28, %r1;
	setp.ge.u32 	%p1, %r6, %r9;
	@%p1 bra 	$L__BB0_3;
	cvta.to.global.u64 	%rd7, %rd1;
	cvta.to.global.u64 	%rd8, %rd2;
	mul.wide.u32 	%rd9, %r6, 16;
	add.s64 	%rd10, %rd7, %rd9;
	.pragma "used_bytes_mask 4095";
	ld.global.v4.f32 	{%f1, %f2, %f3, %f4}, [%rd10];
	add.s64 	%rd11, %rd8, %rd9;
	.pragma "used_bytes_mask 4095";
	ld.global.v4.f32 	{%f5, %f6, %f7, %f8}, [%rd11];
	sub.f32 	%f9, %f5, %f1;
	sub.f32 	%f10, %f6, %f2;
	sub.f32 	%f11, %f7, %f3;
	abs.f32 	%f12, %f1;
	cvt.f64.f32 	%fd1, %f12;
	abs.f32 	%f13, %f2;
	cvt.f64.f32 	%fd2, %f13;
	add.f64 	%fd3, %fd1, %fd2;
	abs.f32 	%f14, %f3;
	cvt.f64.f32 	%fd4, %f14;
	add.f64 	%fd5, %fd3, %fd4;
	add.f64 	%fd6, %fd5, 0d3BC79CA10C924223;
	abs.f32 	%f15, %f9;
	cvt.f64.f32 	%fd7, %f15;
	abs.f32 	%f16, %f10;
	cvt.f64.f32 	%fd8, %f16;
	add.f64 	%fd9, %fd7, %fd8;
	abs.f32 	%f17, %f11;
	cvt.f64.f32 	%fd10, %f17;
	add.f64 	%fd11, %fd9, %fd10;
	st.shared.f64 	[%r2], %fd6;
	st.shared.f64 	[%r3], %fd11;
	abs.f32 	%f18, %f5;
	setp.ne.f32 	%p2, %f18, 0f7F800000;
	abs.f32 	%f19, %f6;
	setp.ne.f32 	%p3, %f19, 0f7F800000;
	and.pred  	%p4, %p2, %p3;
	abs.f32 	%f21, %f7;
	setp.ne.f32 	%p5, %f21, 0f7F800000;
	and.pred  	%p6, %p4, %p5;
	@%p6 bra 	$L__BB0_3;
	mov.b32 	%r17, 1;
	st.shared.u32 	[%r4], %r17;
$L__BB0_3:
	bar.sync 	0;
	setp.lt.u32 	%p7, %r28, 2;
	@%p7 bra 	$L__BB0_7;
$L__BB0_4:
	shr.u32 	%r8, %r28, 1;
	setp.ge.u32 	%p8, %r1, %r8;
	@%p8 bra 	$L__BB0_6;
	shl.b32 	%r18, %r8, 3;
	add.s32 	%r19, %r2, %r18;
	ld.shared.f64 	%fd12, [%r19];
	ld.shared.f64 	%fd13, [%r2];
	add.f64 	%fd14, %fd12, %fd13;
	st.shared.f64 	[%r2], %fd14;
	add.s32 	%r20, %r3, %r18;
	ld.shared.f64 	%fd15, [%r20];
	ld.shared.f64 	%fd16, [%r3];
	add.f64 	%fd17, %fd15, %fd16;
	st.shared.f64 	[%r3], %fd17;
	shl.b32 	%r21, %r8, 2;
	add.s32 	%r22, %r4, %r21;
	ld.shared.u32 	%r23, [%r22];
	ld.shared.u32 	%r24, [%r4];
	or.b32  	%r25, %r24, %r23;
	st.shared.u32 	[%r4], %r25;
$L__BB0_6:
	bar.sync 	0;
	setp.gt.u32 	%p9, %r28, 3;
	mov.u32 	%r28, %r8;
	@%p9 bra 	$L__BB0_4;
$L__BB0_7:
	setp.ne.s32 	%p10, %r1, 0;
	@%p10 bra 	$L__BB0_10;
	ld.shared.f64 	%fd18, [_ZZ15KXSphDiagKernelE5sPrev];
	cvta.to.global.u64 	%rd12, %rd3;
	atom.global.add.f64 	%fd19, [%rd12], %fd18;
	ld.shared.f64 	%fd20, [_ZZ15KXSphDiagKernelE3sDv];
	cvta.to.global.u64 	%rd13, %rd4;
	atom.global.add.f64 	%fd21, [%rd13], %fd20;
	ld.shared.u32 	%r26, [_ZZ15KXSphDiagKernelE4sNaN];
	setp.eq.s32 	%p11, %r26, 0;
	@%p11 bra 	$L__BB0_10;
	cvta.to.global.u64 	%rd14, %rd5;
	atom.global.exch.b32 	%r27, [%rd14], 1;
$L__BB0_10:
	ret;

}


// ===== COMPILED SASS (sm_100) =====

	.target	sm_100

	.elftype	@"ET_EXEC"


//--------------------- .note.nv.tkinfo           --------------------------
	.section	.note.nv.tkinfo,"",@"SHT_NOTE"
	.sectionflags	@"SHF_NOTE_NV_TKINFO"
	.tkinfo
        /*0018*/ 	.word	0x00000002
        /*0030*/ 	.string	""
        /*0030*/ 	.string	"ptxas"
        /*0030*/ 	.string	"Cuda compilation tools, release 13.0, V13.0.88"
        /*0030*/ 	.string	"Build cuda_13.0.r13.0/compiler.36424714_0"
        /*0030*/ 	.string	"-arch sm_100 -m 64 "



//--------------------- .note.nv.cuinfo           --------------------------
	.section	.note.nv.cuinfo,"",@"SHT_NOTE"
	.sectionflags	@"SHF_NOTE_NV_CUINFO"
        /*0018*/ 	.short	0x0002
        /*001a*/ 	.short	0x0064
        /*001c*/ 	.short	0x0082
	.zero		2


//--------------------- .nv.info                  --------------------------
	.section	.nv.info,"",@"SHT_CUDA_INFO"
	.align	4


	//----- nvinfo : EIATTR_REGCOUNT
	.align		4
        /*0000*/ 	.byte	0x04, 0x2f
        /*0002*/ 	.short	(.L_1 - .L_0)
	.align		4
.L_0:
        /*0004*/ 	.word	index@(KXSphDiagKernel)
        /*0008*/ 	.word	0x0000001a


	//----- nvinfo : EIATTR_FRAME_SIZE
	.align		4
.L_1:
        /*000c*/ 	.byte	0x04, 0x11
        /*000e*/ 	.short	(.L_3 - .L_2)
	.align		4
.L_2:
        /*0010*/ 	.word	index@(KXSphDiagKernel)
        /*0014*/ 	.word	0x00000000


	//----- nvinfo : EIATTR_MIN_STACK_SIZE
	.align		4
.L_3:
        /*0018*/ 	.byte	0x04, 0x12
        /*001a*/ 	.short	(.L_5 - .L_4)
	.align		4
.L_4:
        /*001c*/ 	.word	index@(KXSphDiagKernel)
        /*0020*/ 	.word	0x00000000
.L_5:


//--------------------- .nv.compat                --------------------------
	.section	.nv.compat,"",@"SHT_CUDA_COMPAT_INFO"
	.align	4
        /*0000*/ 	.byte	0x02, 0x09, 0x00, 0x00, 0x02, 0x02, 0x01, 0x00, 0x02, 0x05, 0x05, 0x00, 0x03, 0x07, 0x01, 0x01
        /*0010*/ 	.byte	0x02, 0x03, 0x00, 0x00, 0x02, 0x06, 0x01, 0x00, 0x04, 0x0b, 0x08, 0x00, 0x01, 0x00, 0x00, 0x00
        /*0020*/ 	.byte	0x00, 0x00, 0x00, 0x00


//--------------------- .nv.info.KXSphDiagKernel  --------------------------
	.section	.nv.info.KXSphDiagKernel,"",@"SHT_CUDA_INFO"
	.sectionflags	@""
	.align	4


	//----- nvinfo : EIATTR_CUDA_API_VERSION
	.align		4
        /*0000*/ 	.byte	0x04, 0x37
        /*0002*/ 	.short	(.L_7 - .L_6)
.L_6:
        /*0004*/ 	.word	0x00000082


	//----- nvinfo : EIATTR_KPARAM_INFO
	.align		4
.L_7:
        /*0008*/ 	.byte	0x04, 0x17
        /*000a*/ 	.short	(.L_9 - .L_8)
.L_8:
        /*000c*/ 	.word	0x00000000
        /*0010*/ 	.short	0x0005
        /*0012*/ 	.short	0x0028
        /*0014*/ 	.byte	0x00, 0xf5, 0x21, 0x00


	//----- nvinfo : EIATTR_KPARAM_INFO
	.align		4
.L_9:
        /*0018*/ 	.byte	0x04, 0x17
        /*001a*/ 	.short	(.L_11 - .L_10)
.L_10:
        /*001c*/ 	.word	0x00000000
        /*0020*/ 	.short	0x0004
        /*0022*/ 	.short	0x0020
        /*0024*/ 	.byte	0x00, 0xf5, 0x21, 0x00


	//----- nvinfo : EIATTR_KPARAM_INFO
	.align		4
.L_11:
        /*0028*/ 	.byte	0x04, 0x17
        /*002a*/ 	.short	(.L_13 - .L_12)
.L_12:
        /*002c*/ 	.word	0x00000000
        /*0030*/ 	.short	0x0003
        /*0032*/ 	.short	0x0018
        /*0034*/ 	.byte	0x00, 0xf5, 0x21, 0x00


	//----- nvinfo : EIATTR_KPARAM_INFO
	.align		4
.L_13:
        /*0038*/ 	.byte	0x04, 0x17
        /*003a*/ 	.short	(.L_15 - .L_14)
.L_14:
        /*003c*/ 	.word	0x00000000
        /*0040*/ 	.short	0x0002
        /*0042*/ 	.short	0x0010
        /*0044*/ 	.byte	0x00, 0xf0, 0x11, 0x00


	//----- nvinfo : EIATTR_KPARAM_INFO
	.align		4
.L_15:
        /*0048*/ 	.byte	0x04, 0x17
        /*004a*/ 	.short	(.L_17 - .L_16)
.L_16:
        /*004c*/ 	.word	0x00000000
        /*0050*/ 	.short	0x0001
        /*0052*/ 	.short	0x0008
        /*0054*/ 	.byte	0x00, 0xf5, 0x21, 0x00


	//----- nvinfo : EIATTR_KPARAM_INFO
	.align		4
.L_17:
        /*0058*/ 	.byte	0x04, 0x17
        /*005a*/ 	.short	(.L_19 - .L_18)
.L_18:
        /*005c*/ 	.word	0x00000000
        /*0060*/ 	.short	0x0000
        /*0062*/ 	.short	0x0000
        /*0064*/ 	.byte	0x00, 0xf5, 0x21, 0x00


	//----- nvinfo : EIATTR_SPARSE_MMA_MASK
	.align		4
.L_19:
        /*0068*/ 	.byte	0x03, 0x50
        /*006a*/ 	.short	0x0000


	//----- nvinfo : EIATTR_MAXREG_COUNT
	.align		4
        /*006c*/ 	.byte	0x03, 0x1b
        /*006e*/ 	.short	0x00ff


	//----- nvinfo : EIATTR_NUM_BARRIERS
	.align		4
        /*0070*/ 	.byte	0x02, 0x4c
        /*0072*/ 	.byte	0x01
	.zero		1


	//----- nvinfo : EIATTR_MERCURY_ISA_VERSION
	.align		4
        /*0074*/ 	.byte	0x03, 0x5f
        /*0076*/ 	.short	0x0101


	//----- nvinfo : EIATTR_UNUSED_LOAD_BYTE_OFFSET
	.align		4
        /*0078*/ 	.byte	0x04, 0x44
        /*007a*/ 	.short	(.L_21 - .L_20)


	//   ....[0]....
.L_20:
        /*007c*/ 	.word	0x000001a0
        /*0080*/ 	.word	0x00000fff


	//   ....[1]....
        /*0084*/ 	.word	0x000001c0
        /*0088*/ 	.word	0x00000fff


	//----- nvinfo : EIATTR_VRC_CTA_INIT_COUNT
	.align		4
.L_21:
        /*008c*/ 	.byte	0x02, 0x4a
	.zero		1
	.zero		1


	//----- nvinfo : EIATTR_EXIT_INSTR_OFFSETS
	.align		4
        /*0090*/ 	.byte	0x04, 0x1c
        /*0092*/ 	.short	(.L_23 - .L_22)


	//   ....[0]....
.L_22:
        /*0094*/ 	.word	0x00000510


	//   ....[1]....
        /*0098*/ 	.word	0x000005d0


	//   ....[2]....
        /*009c*/ 	.word	0x00000610


	//----- nvinfo : EIATTR_CRS_STACK_SIZE
	.align		4
.L_23:
        /*00a0*/ 	.byte	0x04, 0x1e
        /*00a2*/ 	.short	(.L_25 - .L_24)
.L_24:
        /*00a4*/ 	.word	0x00000000


	//----- nvinfo : EIATTR_CBANK_PARAM_SIZE
	.align		4
.L_25:
        /*00a8*/ 	.byte	0x03, 0x19
        /*00aa*/ 	.short	0x0030


	//----- nvinfo : EIATTR_PARAM_CBANK
	.align		4
        /*00ac*/ 	.byte	0x04, 0x0a
        /*00ae*/ 	.short	(.L_27 - .L_26)
	.align		4
.L_26:
        /*00b0*/ 	.word	index@(.nv.constant0.KXSphDiagKernel)
        /*00b4*/ 	.short	0x0380
        /*00b6*/ 	.short	0x0030


	//----- nvinfo : EIATTR_SW_WAR
	.align		4
.L_27:
        /*00b8*/ 	.byte	0x04, 0x36
        /*00ba*/ 	.short	(.L_29 - .L_28)
.L_28:
        /*00bc*/ 	.word	0x00000008
.L_29:


//--------------------- .nv.callgraph             --------------------------
	.section	.nv.callgraph,"",@"SHT_CUDA_CALLGRAPH"
	.align	4
	.sectionentsize	8
	.align		4
        /*0000*/ 	.word	0x00000000
	.align		4
        /*0004*/ 	.word	0xffffffff
	.align		4
        /*0008*/ 	.word	0x00000000
	.align		4
        /*000c*/ 	.word	0xfffffffe
	.align		4
        /*0010*/ 	.word	0x00000000
	.align		4
        /*0014*/ 	.word	0xfffffffd
	.align		4
        /*0018*/ 	.word	0x00000000
	.align		4
        /*001c*/ 	.word	0xfffffffc


//--------------------- .text.KXSphDiagKernel     --------------------------
	.section	.text.KXSphDiagKernel,"ax",@progbits
	.align	128
        .global         KXSphDiagKernel
        .type           KXSphDiagKernel,@function
        .size           KXSphDiagKernel,(.L_x_7 - KXSphDiagKernel)
        .other          KXSphDiagKernel,@"STO_CUDA_ENTRY STV_DEFAULT"
KXSphDiagKernel:
.text.KXSphDiagKernel:
[----:B------:R-:W-:Y:S01]  /*0000*/  LDC R1, c[0x0][0x37c] ;  /* 0x0000df00ff017b82 */ /* 0x000fe20000000800 */
[----:B------:R-:W0:Y:S07]  /*0010*/  S2R R0, SR_TID.X ;  /* 0x0000000000007919 */ /* 0x000e2e0000002100 */
[----:B------:R-:W1:Y:S01]  /*0020*/  S2UR UR7, SR_CgaCtaId ;  /* 0x00000000000779c3 */ /* 0x000e620000008800 */
[----:B------:R-:W-:Y:S01]  /*0030*/  UMOV UR4, 0x400 ;  /* 0x0000040000047882 */ /* 0x000fe20000000000 */
[----:B------:R-:W2:Y:S01]  /*0040*/  LDCU UR9, c[0x0][0x390] ;  /* 0x00007200ff0977ac */ /* 0x000ea20008000800 */
[----:B------:R-:W-:Y:S01]  /*0050*/  BSSY.RECONVERGENT B0, `(.L_x_0) ;  /* 0x000002f000007945 */ /* 0x000fe20003800200 */
[----:B------:R-:W-:-:S04]  /*0060*/  UIADD3 UR5, UPT, UPT, UR4, 0x400, URZ ;  /* 0x0000040004057890 */ /* 0x000fc8000fffe0ff */
[----:B------:R-:W3:Y:S01]  /*0070*/  S2UR UR8, SR_CTAID.X ;  /* 0x00000000000879c3 */ /* 0x000ee20000002500 */
[----:B------:R-:W-:-:S07]  /*0080*/  UIADD3 UR6, UPT, UPT, UR4, 0x800, URZ ;  /* 0x0000080004067890 */ /* 0x000fce000fffe0ff */
[----:B------:R-:W3:Y:S01]  /*0090*/  LDC R15, c[0x0][0x360] ;  /* 0x0000d800ff0f7b82 */ /* 0x000ee20000000800 */
[----:B-1----:R-:W-:Y:S02]  /*00a0*/  ULEA UR4, UR7, UR4, 0x18 ;  /* 0x0000000407047291 */ /* 0x002fe4000f8ec0ff */
[----:B------:R-:W-:Y:S02]  /*00b0*/  ULEA UR5, UR7, UR5, 0x18 ;  /* 0x0000000507057291 */ /* 0x000fe4000f8ec0ff */
[----:B------:R-:W-:Y:S02]  /*00c0*/  ULEA UR6, UR7, UR6, 0x18 ;  /* 0x0000000607067291 */ /* 0x000fe4000f8ec0ff */
[C---:B0-----:R-:W-:Y:S02]  /*00d0*/  LEA R14, R0.reuse, UR4, 0x3 ;  /* 0x00000004000e7c11 */ /* 0x041fe4000f8e18ff */
[C---:B------:R-:W-:Y:S02]  /*00e0*/  LEA R16, R0.reuse, UR5, 0x3 ;  /* 0x0000000500107c11 */ /* 0x040fe4000f8e18ff */
[----:B------:R-:W-:Y:S01]  /*00f0*/  LEA R17, R0, UR6, 0x2 ;  /* 0x0000000600117c11 */ /* 0x000fe2000f8e10ff */
[----:B------:R0:W-:Y:S04]  /*0100*/  STS.64 [R14], RZ ;  /* 0x000000ff0e007388 */ /* 0x0001e80000000a00 */
[----:B------:R-:W1:Y:S01]  /*0110*/  LDCU.64 UR6, c[0x0][0x358] ;  /* 0x00006b00ff0677ac */ /* 0x000e620008000a00 */
[----:B------:R0:W-:Y:S01]  /*0120*/  STS.64 [R16], RZ ;  /* 0x000000ff10007388 */ /* 0x0001e20000000a00 */
[----:B---3--:R-:W-:-:S03]  /*0130*/  IMAD R3, R15, UR8, R0 ;  /* 0x000000080f037c24 */ /* 0x008fc6000f8e0200 */
[----:B------:R0:W-:Y:S02]  /*0140*/  STS [R17], RZ ;  /* 0x000000ff11007388 */ /* 0x0001e40000000800 */
[----:B--2---:R-:W-:-:S13]  /*0150*/  ISETP.GE.U32.AND P0, PT, R3, UR9, PT ;  /* 0x0000000903007c0c */ /* 0x004fda000bf06070 */
[----:B01----:R-:W-:Y:S05]  /*0160*/  @P0 BRA `(.L_x_1) ;  /* 0x0000000000740947 */ /* 0x003fea0003800000 */
[----:B------:R-:W0:Y:S08]  /*0170*/  LDC.64 R4, c[0x0][0x380] ;  /* 0x0000e000ff047b82 */ /* 0x000e300000000a00 */
[----:B------:R-:W1:Y:S01]  /*0180*/  LDC.64 R8, c[0x0][0x388] ;  /* 0x0000e200ff087b82 */ /* 0x000e620000000a00 */
[----:B0-----:R-:W-:-:S06]  /*0190*/  IMAD.WIDE.U32 R4, R3, 0x10, R4 ;  /* 0x0000001003047825 */ /* 0x001fcc00078e0004 */
[----:B------:R-:W2:Y:S01]  /*01a0*/  LDG.E.128 R4, desc[UR6][R4.64] ;  /* 0x0000000604047981 */ /* 0x000ea2000c1e1d00 */
[----:B-1----:R-:W-:-:S06]  /*01b0*/  IMAD.WIDE.U32 R8, R3, 0x10, R8 ;  /* 0x0000001003087825 */ /* 0x002fcc00078e0008 */
[----:B------:R-:W3:Y:S01]  /*01c0*/  LDG.E.128 R8, desc[UR6][R8.64] ;  /* 0x0000000608087981 */ /* 0x000ee2000c1e1d00 */
[----:B------:R-:W-:Y:S01]  /*01d0*/  UMOV UR4, 0xc924223 ;  /* 0x0c92422300047882 */ /* 0x000fe20000000000 */
[----:B------:R-:W-:Y:S01]  /*01e0*/  UMOV UR5, 0x3bc79ca1 ;  /* 0x3bc79ca100057882 */ /* 0x000fe20000000000 */
[----:B--2---:R-:W-:Y:S08]  /*01f0*/  F2F.F64.F32 R22, |R4| ;  /* 0x4000000400167310 */ /* 0x004ff00000201800 */
[----:B------:R-:W0:Y:S01]  /*0200*/  F2F.F64.F32 R20, |R5| ;  /* 0x4000000500147310 */ /* 0x000e220000201800 */
[----:B---3--:R-:W-:Y:S01]  /*0210*/  FADD R18, -R5, R9 ;  /* 0x0000000905127221 */ /* 0x008fe20000000100 */
[----:B------:R-:W-:-:S06]  /*0220*/  FADD R7, -R4, R8 ;  /* 0x0000000804077221 */ /* 0x000fcc0000000100 */
[----:B------:R-:W1:Y:S01]  /*0230*/  F2F.F64.F32 R2, |R6| ;  /* 0x4000000600027310 */ /* 0x000e620000201800 */
[----:B------:R-:W-:Y:S01]  /*0240*/  FSETP.NE.AND P0, PT, |R9|, +INF , PT ;  /* 0x7f8000000900780b */ /* 0x000fe20003f05200 */
[----:B0-----:R-:W-:-:S06]  /*0250*/  DADD R22, R22, R20 ;  /* 0x0000000016167229 */ /* 0x001fcc0000000014 */
[----:B------:R-:W-:Y:S01]  /*0260*/  F2F.F64.F32 R12, |R7| ;  /* 0x40000007000c7310 */ /* 0x000fe20000201800 */
[----:B------:R-:W-:-:S07]  /*0270*/  FADD R20, -R6, R10 ;  /* 0x0000000a06147221 */ /* 0x000fce0000000100 */
[----:B------:R-:W0:Y:S01]  /*0280*/  F2F.F64.F32 R18, |R18| ;  /* 0x4000001200127310 */ /* 0x000e220000201800 */
[----:B------:R-:W-:Y:S01]  /*0290*/  FSETP.NE.AND P0, PT, |R8|, +INF , P0 ;  /* 0x7f8000000800780b */ /* 0x000fe20000705200 */
[----:B-1----:R-:W-:-:S06]  /*02a0*/  DADD R2, R22, R2 ;  /* 0x0000000016027229 */ /* 0x002fcc0000000002 */
[----:B------:R-:W1:Y:S01]  /*02b0*/  F2F.F64.F32 R20, |R20| ;  /* 0x4000001400147310 */ /* 0x000e620000201800 */
[----:B------:R-:W-:Y:S01]  /*02c0*/  FSETP.NE.AND P0, PT, |R10|, +INF , P0 ;  /* 0x7f8000000a00780b */ /* 0x000fe20000705200 */
[----:B0-----:R-:W-:Y:S02]  /*02d0*/  DADD R12, R12, R18 ;  /* 0x000000000c0c7229 */ /* 0x001fe40000000012 */
[----:B------:R-:W-:-:S06]  /*02e0*/  DADD R2, R2, UR4 ;  /* 0x0000000402027e29 */ /* 0x000fcc0008000000 */
[----:B-1----:R-:W-:-:S04]  /*02f0*/  DADD R12, R12, R20 ;  /* 0x000000000c0c7229 */ /* 0x002fc80000000014 */
[----:B------:R-:W-:Y:S01]  /*0300*/  @!P0 IMAD.MOV.U32 R4, RZ, RZ, 0x1 ;  /* 0x00000001ff048424 */ /* 0x000fe200078e00ff */
[----:B------:R0:W-:Y:S04]  /*0310*/  STS.64 [R14], R2 ;  /* 0x000000020e007388 */ /* 0x0001e80000000a00 */
[----:B------:R0:W-:Y:S04]  /*0320*/  STS.64 [R16], R12 ;  /* 0x0000000c10007388 */ /* 0x0001e80000000a00 */
[----:B------:R0:W-:Y:S02]  /*0330*/  @!P0 STS [R17], R4 ;  /* 0x0000000411008388 */ /* 0x0001e40000000800 */
.L_x_1:
[----:B------:R-:W-:Y:S05]  /*0340*/  BSYNC.RECONVERGENT B0 ;  /* 0x0000000000007941 */ /* 0x000fea0003800200 */
.L_x_0:
[----:B------:R-:W-:Y:S01]  /*0350*/  BAR.SYNC.DEFER_BLOCKING 0x0 ;  /* 0x0000000000007b1d */ /* 0x000fe20000010000 */
[----:B------:R-:W-:-:S13]  /*0360*/  ISETP.GE.U32.AND P0, PT, R15, 0x2, PT ;  /* 0x000000020f00780c */ /* 0x000fda0003f06070 */
[----:B------:R-:W-:Y:S05]  /*0370*/  @!P0 BRA `(.L_x_2) ;  /* 0x0000000000608947 */ /* 0x000fea0003800000 */
.L_x_5:
[----:B------:R-:W-:Y:S01]  /*0380*/  SHF.R.U32.HI R11, RZ, 0x1, R15 ;  /* 0x00000001ff0b7819 */ /* 0x000fe2000001160f */
[----:B------:R-:W-:Y:S03]  /*0390*/  BSSY.RECONVERGENT B0, `(.L_x_3) ;  /* 0x0000012000007945 */ /* 0x000fe60003800200 */
[----:B------:R-:W-:-:S13]  /*03a0*/  ISETP.GE.U32.AND P0, PT, R0, R11, PT ;  /* 0x0000000b0000720c */ /* 0x000fda0003f06070 */
[----:B-1----:R-:W-:Y:S05]  /*03b0*/  @P0 BRA `(.L_x_4) ;  /* 0x00000000003c0947 */ /* 0x002fea0003800000 */
[C---:B------:R-:W-:Y:S01]  /*03c0*/  IMAD R8, R11.reuse, 0x8, R14 ;  /* 0x000000080b087824 */ /* 0x040fe200078e020e */
[----:B0-----:R-:W-:Y:S01]  /*03d0*/  LDS.64 R4, [R14] ;  /* 0x000000000e047984 */ /* 0x001fe20000000a00 */
[----:B------:R-:W-:-:S03]  /*03e0*/  IMAD R9, R11, 0x8, R16 ;  /* 0x000000080b097824 */ /* 0x000fc600078e0210 */
[----:B------:R-:W0:Y:S02]  /*03f0*/  LDS.64 R2, [R8] ;  /* 0x0000000008027984 */ /* 0x000e240000000a00 */
[----:B0-----:R-:W-:-:S07]  /*0400*/  DADD R2, R2, R4 ;  /* 0x0000000002027229 */ /* 0x001fce0000000004 */
[----:B------:R-:W-:Y:S04]  /*0410*/  STS.64 [R14], R2 ;  /* 0x000000020e007388 */ /* 0x000fe80000000a00 */
[----:B------:R-:W-:Y:S04]  /*0420*/  LDS.64 R4, [R9] ;  /* 0x0000000009047984 */ /* 0x000fe80000000a00 */
[----:B------:R-:W0:Y:S02]  /*0430*/  LDS.64 R6, [R16] ;  /* 0x0000000010067984 */ /* 0x000e240000000a00 */
[----:B0-----:R-:W-:Y:S01]  /*0440*/  DADD R4, R4, R6 ;  /* 0x0000000004047229 */ /* 0x001fe20000000006 */
[----:B------:R-:W-:-:S06]  /*0450*/  IMAD R6, R11, 0x4, R17 ;  /* 0x000000040b067824 */ /* 0x000fcc00078e0211 */
[----:B------:R-:W-:Y:S04]  /*0460*/  STS.64 [R16], R4 ;  /* 0x0000000410007388 */ /* 0x000fe80000000a00 */
[----:B------:R-:W-:Y:S04]  /*0470*/  LDS R6, [R6] ;  /* 0x0000000006067984 */ /* 0x000fe80000000800 */
[----:B------:R-:W0:Y:S02]  /*0480*/  LDS R7, [R17] ;  /* 0x0000000011077984 */ /* 0x000e240000000800 */
[----:B0-----:R-:W-:-:S05]  /*0490*/  LOP3.LUT R8, R7, R6, RZ, 0xfc, !PT ;  /* 0x0000000607087212 */ /* 0x001fca00078efcff */
[----:B------:R1:W-:Y:S02]  /*04a0*/  STS [R17], R8 ;  /* 0x0000000811007388 */ /* 0x0003e40000000800 */
.L_x_4:
[----:B------:R-:W-:Y:S05]  /*04b0*/  BSYNC.RECONVERGENT B0 ;  /* 0x0000000000007941 */ /* 0x000fea0003800200 */
.L_x_3:
[----:B------:R-:W-:Y:S01]  /*04c0*/  BAR.SYNC.DEFER_BLOCKING 0x0 ;  /* 0x0000000000007b1d */ /* 0x000fe20000010000 */
[----:B------:R-:W-:Y:S01]  /*04d0*/  ISETP.GT.U32.AND P0, PT, R15, 0x3, PT ;  /* 0x000000030f00780c */ /* 0x000fe20003f04070 */
[----:B------:R-:W-:-:S12]  /*04e0*/  IMAD.MOV.U32 R15, RZ, RZ, R11 ;  /* 0x000000ffff0f7224 */ /* 0x000fd800078e000b */
[----:B------:R-:W-:Y:S05]  /*04f0*/  @P0 BRA `(.L_x_5) ;  /* 0xfffffffc00a00947 */ /* 0x000fea000383ffff */
.L_x_2:
[----:B------:R-:W-:-:S13]  /*0500*/  ISETP.NE.AND P0, PT, R0, RZ, PT ;  /* 0x000000ff0000720c */ /* 0x000fda0003f05270 */
[----:B------:R-:W-:Y:S05]  /*0510*/  @P0 EXIT ;  /* 0x000000000000094d */ /* 0x000fea0003800000 */
[----:B------:R-:W2:Y:S01]  /*0520*/  S2UR UR5, SR_CgaCtaId ;  /* 0x00000000000579c3 */ /* 0x000ea20000008800 */
[----:B------:R-:W-:-:S07]  /*0530*/  UMOV UR4, 0x400 ;  /* 0x0000040000047882 */ /* 0x000fce0000000000 */
[----:B0-----:R-:W0:Y:S08]  /*0540*/  LDC.64 R4, c[0x0][0x398] ;  /* 0x0000e600ff047b82 */ /* 0x001e300000000a00 */
[----:B-1----:R-:W1:Y:S01]  /*0550*/  LDC.64 R8, c[0x0][0x3a0] ;  /* 0x0000e800ff087b82 */ /* 0x002e620000000a00 */
[----:B--2---:R-:W-:-:S09]  /*0560*/  ULEA UR4, UR5, UR4, 0x18 ;  /* 0x0000000405047291 */ /* 0x004fd2000f8ec0ff */
[----:B------:R-:W2:Y:S04]  /*0570*/  LDS R0, [UR4+0x800] ;  /* 0x00080004ff007984 */ /* 0x000ea80008000800 */
[----:B------:R-:W0:Y:S04]  /*0580*/  LDS.64 R2, [UR4] ;  /* 0x00000004ff027984 */ /* 0x000e280008000a00 */
[----:B------:R-:W1:Y:S01]  /*0590*/  LDS.64 R6, [UR4+0x400] ;  /* 0x00040004ff067984 */ /* 0x000e620008000a00 */
[----:B--2---:R-:W-:-:S03]  /*05a0*/  ISETP.NE.AND P0, PT, R0, RZ, PT ;  /* 0x000000ff0000720c */ /* 0x004fc60003f05270 */
[----:B0-----:R0:W-:Y:S04]  /*05b0*/  REDG.E.ADD.F64.RN.STRONG.GPU desc[UR6][R4.64], R2 ;  /* 0x00000002040079a6 */ /* 0x0011e8000c12ff06 */
[----:B-1----:R0:W-:Y:S06]  /*05c0*/  REDG.E.ADD.F64.RN.STRONG.GPU desc[UR6][R8.64], R6 ;  /* 0x00000006080079a6 */ /* 0x0021ec000c12ff06 */
[----:B------:R-:W-:Y:S05]  /*05d0*/  @!P0 EXIT ;  /* 0x000000000000894d */ /* 0x000fea0003800000 */
[----:B0-----:R-:W0:Y:S01]  /*05e0*/  LDC.64 R2, c[0x0][0x3a8] ;  /* 0x0000ea00ff027b82 */ /* 0x001e220000000a00 */
[----:B------:R-:W-:-:S05]  /*05f0*/  IMAD.MOV.U32 R5, RZ, RZ, 0x1 ;  /* 0x00000001ff057424 */ /* 0x000fca00078e00ff */
[----:B0-----:R-:W-:Y:S01]  /*0600*/  ATOMG.E.EXCH.STRONG.GPU PT, RZ, desc[UR6][R2.64], R5 ;  /* 0x8000000502ff79a8 */ /* 0x001fe2000c1ef106 */
[----:B------:R-:W-:Y:S05]  /*0610*/  EXIT ;  /* 0x000000000000794d */ /* 0x000fea0003800000 */
.L_x_6:
[----:B------:R-:W-:-:S00]  /*0620*/  BRA `(.L_x_6) ;  /* 0xfffffffc00fc7947 */ /* 0x000fc0000383ffff */
[----:B------:R-:W-:-:S00]  /*0630*/  NOP ;  /* 0x0000000000007918 */ /* 0x000fc00000000000 */
        /* <DEDUP_REMOVED lines=12> */
.L_x_7:


//--------------------- .nv.shared.KXSphDiagKernel --------------------------
	.section	.nv.shared.KXSphDiagKernel,"aw",@nobits
	.sectionflags	@""
	.align	8
.nv.shared.KXSphDiagKernel:
	.zero		3584


//--------------------- .nv.shared.reserved.0     --------------------------
	.section	.nv.shared.reserved.0,"aw",@nobits
	.weak		__nv_reservedSMEM_offset_0_alias
	.size		__nv_reservedSMEM_offset_0_alias, 0, 64
	.other		__nv_reservedSMEM_offset_0_alias,@"STO_CUDA_RESERVED_SHARED STV_DEFAULT"
__nv_reservedSMEM_offset_0_alias:
	.zero		0
	.zero		64


//--------------------- .nv.constant0.KXSphDiagKernel --------------------------
	.section	.nv.constant0.KXSphDiagKernel,"a",@progbits
	.sectionflags	@""
	.align	4
.nv.constant0.KXSphDiagKernel:
	.zero		944


//--------------------- SYMBOLS --------------------------

	.type		.nv.reservedSmem.offset0,@object
	.size		.nv.reservedSmem.offset0,0x4
	.type		.nv.reservedSmem.cap,@object
	.size		.nv.reservedSmem.cap,0x4
